	.headerflags	@"EF_CUDA_TEXMODE_UNIFIED EF_CUDA_64BIT_ADDRESS EF_CUDA_ACCELERATORS EF_CUDA_SM90 EF_CUDA_VIRTUAL_SM(EF_CUDA_SM90)"
	.elftype	@"ET_EXEC"


//--------------------- .nv.info                  --------------------------
	.section	.nv.info,"",@"SHT_CUDA_INFO"
	.align	4


	//----- nvinfo : EIATTR_REGCOUNT
	.align		4
        /*0000*/ 	.byte	0x04, 0x2f
        /*0002*/ 	.short	(.L_1 - .L_0)
	.align		4
.L_0:
        /*0004*/ 	.word	index@(triton_poi_fused_convolution_mul_sigmoid_5)
        /*0008*/ 	.word	0x00000010


	//----- nvinfo : EIATTR_MIN_STACK_SIZE
	.align		4
.L_1:
        /*000c*/ 	.byte	0x04, 0x12
        /*000e*/ 	.short	(.L_3 - .L_2)
	.align		4
.L_2:
        /*0010*/ 	.word	index@(triton_poi_fused_convolution_mul_sigmoid_5)
        /*0014*/ 	.word	0x00000000


	//----- nvinfo : EIATTR_FRAME_SIZE
	.align		4
.L_3:
        /*0018*/ 	.byte	0x04, 0x11
        /*001a*/ 	.short	(.L_5 - .L_4)
	.align		4
.L_4:
        /*001c*/ 	.word	index@(triton_poi_fused_convolution_mul_sigmoid_5)
        /*0020*/ 	.word	0x00000000


	//----- nvinfo : EIATTR_MIN_STACK_SIZE
	.align		4
.L_5:
        /*0024*/ 	.byte	0x04, 0x12
        /*0026*/ 	.short	(.L_7 - .L_6)
	.align		4
.L_6:
        /*0028*/ 	.word	index@(triton_poi_fused_convolution_mul_sigmoid_5)
        /*002c*/ 	.word	0x00000000
.L_7:


//--------------------- .nv.info.triton_poi_fused_convolution_mul_sigmoid_5 --------------------------
	.section	.nv.info.triton_poi_fused_convolution_mul_sigmoid_5,"",@"SHT_CUDA_INFO"
	.sectionflags	@""
	.align	4


	//----- nvinfo : EIATTR_CUDA_API_VERSION
	.align		4
        /*0000*/ 	.byte	0x04, 0x37
        /*0002*/ 	.short	(.L_9 - .L_8)
.L_8:
        /*0004*/ 	.word	0x0000007c


	//----- nvinfo : EIATTR_KPARAM_INFO
	.align		4
.L_9:
        /*0008*/ 	.byte	0x04, 0x17
        /*000a*/ 	.short	(.L_11 - .L_10)
.L_10:
        /*000c*/ 	.word	0x00000000
        /*0010*/ 	.short	0x0005
        /*0012*/ 	.short	0x0028
        /*0014*/ 	.byte	0x00, 0xf0, 0x11, 0x00


	//----- nvinfo : EIATTR_KPARAM_INFO
	.align		4
.L_11:
        /*0018*/ 	.byte	0x04, 0x17
        /*001a*/ 	.short	(.L_13 - .L_12)
.L_12:
        /*001c*/ 	.word	0x00000000
        /*0020*/ 	.short	0x0004
        /*0022*/ 	.short	0x0020
        /*0024*/ 	.byte	0x00, 0xf4, 0x21, 0x00


	//----- nvinfo : EIATTR_KPARAM_INFO
	.align		4
.L_13:
        /*0028*/ 	.byte	0x04, 0x17
        /*002a*/ 	.short	(.L_15 - .L_14)
.L_14:
        /*002c*/ 	.word	0x00000000
        /*0030*/ 	.short	0x0003
        /*0032*/ 	.short	0x0018
        /*0034*/ 	.byte	0x00, 0xf4, 0x21, 0x00


	//----- nvinfo : EIATTR_KPARAM_INFO
	.align		4
.L_15:
        /*0038*/ 	.byte	0x04, 0x17
        /*003a*/ 	.short	(.L_17 - .L_16)
.L_16:
        /*003c*/ 	.word	0x00000000
        /*0040*/ 	.short	0x0002
        /*0042*/ 	.short	0x0010
        /*0044*/ 	.byte	0x00, 0xf4, 0x21, 0x00


	//----- nvinfo : EIATTR_KPARAM_INFO
	.align		4
.L_17:
        /*0048*/ 	.byte	0x04, 0x17
        /*004a*/ 	.short	(.L_19 - .L_18)
.L_18:
        /*004c*/ 	.word	0x00000000
        /*0050*/ 	.short	0x0001
        /*0052*/ 	.short	0x0008
        /*0054*/ 	.byte	0x00, 0xf4, 0x21, 0x00


	//----- nvinfo : EIATTR_KPARAM_INFO
	.align		4
.L_19:
        /*0058*/ 	.byte	0x04, 0x17
        /*005a*/ 	.short	(.L_21 - .L_20)
.L_20:
        /*005c*/ 	.word	0x00000000
        /*0060*/ 	.short	0x0000
        /*0062*/ 	.short	0x0000
        /*0064*/ 	.byte	0x00, 0xf4, 0x21, 0x00


	//----- nvinfo : EIATTR_SPARSE_MMA_MASK
	.align		4
.L_21:
        /*0068*/ 	.byte	0x03, 0x50
        /*006a*/ 	.short	0x0000


	//----- nvinfo : EIATTR_MAXREG_COUNT
	.align		4
        /*006c*/ 	.byte	0x03, 0x1b
        /*006e*/ 	.short	0x00ff


	//----- nvinfo : EIATTR_EXIT_INSTR_OFFSETS
	.align		4
        /*0070*/ 	.byte	0x04, 0x1c
        /*0072*/ 	.short	(.L_23 - .L_22)


	//   ....[0]....
.L_22:
        /*0074*/ 	.word	0x00000300


	//   ....[1]....
        /*0078*/ 	.word	0x00000330


	//----- nvinfo : EIATTR_REQNTID
	.align		4
.L_23:
        /*007c*/ 	.byte	0x04, 0x10
        /*007e*/ 	.short	(.L_25 - .L_24)
.L_24:
        /*0080*/ 	.word	0x00000080
        /*0084*/ 	.word	0x00000001
        /*0088*/ 	.word	0x00000001


	//----- nvinfo : EIATTR_CBANK_PARAM_SIZE
	.align		4
.L_25:
        /*008c*/ 	.byte	0x03, 0x19
        /*008e*/ 	.short	0x002c


	//----- nvinfo : EIATTR_PARAM_CBANK
	.align		4
        /*0090*/ 	.byte	0x04, 0x0a
        /*0092*/ 	.short	(.L_27 - .L_26)
	.align		4
.L_26:
        /*0094*/ 	.word	index@(.nv.constant0.triton_poi_fused_convolution_mul_sigmoid_5)
        /*0098*/ 	.short	0x0210
        /*009a*/ 	.short	0x002c


	//----- nvinfo : EIATTR_SW_WAR
	.align		4
.L_27:
        /*009c*/ 	.byte	0x04, 0x36
        /*009e*/ 	.short	(.L_29 - .L_28)
.L_28:
        /*00a0*/ 	.word	0x00000008
.L_29:


//--------------------- .nv.callgraph             --------------------------
	.section	.nv.callgraph,"",@"SHT_CUDA_CALLGRAPH"
	.align	4
	.sectionentsize	8
	.align		4
        /*0000*/ 	.word	0x00000000
	.align		4
        /*0004*/ 	.word	0xffffffff
	.align		4
        /*0008*/ 	.word	0x00000000
	.align		4
        /*000c*/ 	.word	0xfffffffe
	.align		4
        /*0010*/ 	.word	0x00000000
	.align		4
        /*0014*/ 	.word	0xfffffffd
	.align		4
        /*0018*/ 	.word	0x00000000
	.align		4
        /*001c*/ 	.word	0xfffffffc


//--------------------- .text.triton_poi_fused_convolution_mul_sigmoid_5 --------------------------
	.section	.text.triton_poi_fused_convolution_mul_sigmoid_5,"ax",@progbits
	.align	128
        .global         triton_poi_fused_convolution_mul_sigmoid_5
        .type           triton_poi_fused_convolution_mul_sigmoid_5,@function
        .size           triton_poi_fused_convolution_mul_sigmoid_5,(.L_x_1 - triton_poi_fused_convolution_mul_sigmoid_5)
        .other          triton_poi_fused_convolution_mul_sigmoid_5,@"STO_CUDA_ENTRY STV_DEFAULT"
triton_poi_fused_convolution_mul_sigmoid_5:
.text.triton_poi_fused_convolution_mul_sigmoid_5:
[----:B------:R-:W0:Y:S02]  /*0000*/  LDC R1, c[0x0][0x28] ;  /* 0x00000a00ff017b82 */ /* 0x000e240000000800 */
[----:B------:R-:W1:Y:S01]  /*0010*/  S2R R0, SR_TID.X ;  /* 0x0000000000007919 */ /* 0x000e620000002100 */
[----:B------:R-:W2:Y:S01]  /*0020*/  LDC.64 R8, c[0x0][0x228] ;  /* 0x00008a00ff087b82 */ /* 0x000ea20000000a00 */
[----:B------:R-:W-:Y:S01]  /*0030*/  CS2R R12, SRZ ;  /* 0x00000000000c7805 */ /* 0x000fe2000001ff00 */
[----:B------:R-:W-:Y:S01]  /*0040*/  ULDC.64 UR4, c[0x0][0x208] ;  /* 0x0000820000047ab9 */ /* 0x000fe20000000a00 */
[----:B------:R-:W3:Y:S05]  /*0050*/  S2R R3, SR_CTAID.X ;  /* 0x0000000000037919 */ /* 0x000eea0000002500 */
[----:B------:R-:W4:Y:S01]  /*0060*/  LDC.64 R6, c[0x0][0x220] ;  /* 0x00008800ff067b82 */ /* 0x000f220000000a00 */
[----:B-1----:R-:W-:-:S04]  /*0070*/  LOP3.LUT R0, R0, 0x7f, RZ, 0xc0, !PT ;  /* 0x0000007f00007812 */ /* 0x002fc800078ec0ff */
[----:B---3--:R-:W-:-:S03]  /*0080*/  LEA R0, R3, R0, 0x7 ;  /* 0x0000000003007211 */ /* 0x008fc600078e38ff */
[----:B------:R-:W1:Y:S01]  /*0090*/  LDC.64 R2, c[0x0][0x218] ;  /* 0x00008600ff027b82 */ /* 0x000e620000000a00 */
[C---:B------:R-:W-:Y:S01]  /*00a0*/  ISETP.GE.AND P0, PT, R0.reuse, 0x90, PT ;  /* 0x000000900000780c */ /* 0x040fe20003f06270 */
[----:B------:R-:W-:-:S05]  /*00b0*/  IMAD.HI R4, R0, 0x38e38e39, RZ ;  /* 0x38e38e3900047827 */ /* 0x000fca00078e02ff */
[----:B------:R-:W-:-:S04]  /*00c0*/  SHF.R.S32.HI R5, RZ, 0x1, R4 ;  /* 0x00000001ff057819 */ /* 0x000fc80000011404 */
[----:B------:R-:W-:-:S04]  /*00d0*/  LEA.HI R5, R4, R5, RZ, 0x1 ;  /* 0x0000000504057211 */ /* 0x000fc800078f08ff */
[----:B------:R-:W-:-:S04]  /*00e0*/  SHF.R.S32.HI R4, RZ, 0x1f, R5 ;  /* 0x0000001fff047819 */ /* 0x000fc80000011405 */
[----:B------:R-:W-:-:S04]  /*00f0*/  LEA.HI R4, R4, R5, RZ, 0x2 ;  /* 0x0000000504047211 */ /* 0x000fc800078f10ff */
[----:B------:R-:W-:Y:S01]  /*0100*/  LOP3.LUT R4, R4, 0xfffffffc, RZ, 0xc0, !PT ;  /* 0xfffffffc04047812 */ /* 0x000fe200078ec0ff */
[----:B-1----:R-:W-:-:S03]  /*0110*/  IMAD.WIDE R2, R0, 0x4, R2 ;  /* 0x0000000400027825 */ /* 0x002fc600078e0202 */
[----:B------:R-:W-:Y:S02]  /*0120*/  IADD3 R11, R5, -R4, RZ ;  /* 0x80000004050b7210 */ /* 0x000fe40007ffe0ff */
[----:B------:R-:W3:Y:S01]  /*0130*/  @!P0 LDG.E R12, desc[UR4][R2.64] ;  /* 0x00000004020c8981 */ /* 0x000ee2000c1e1900 */
[----:B------:R-:W1:Y:S02]  /*0140*/  LDC.64 R4, c[0x0][0x210] ;  /* 0x00008400ff047b82 */ /* 0x000e640000000a00 */
[----:B--2---:R-:W-:-:S05]  /*0150*/  IMAD.WIDE R8, R11, 0x4, R8 ;  /* 0x000000040b087825 */ /* 0x004fca00078e0208 */
[----:B------:R-:W3:Y:S01]  /*0160*/  @!P0 LDG.E.EL R13, desc[UR4][R8.64] ;  /* 0x00000004080d8981 */ /* 0x000ee2000c2e1900 */
[----:B----4-:R-:W-:Y:S01]  /*0170*/  IMAD.WIDE R6, R11, 0x4, R6 ;  /* 0x000000040b067825 */ /* 0x010fe200078e0206 */
[----:B------:R-:W-:-:S06]  /*0180*/  CS2R R10, SRZ ;  /* 0x00000000000a7805 */ /* 0x000fcc000001ff00 */
[----:B------:R2:W4:Y:S01]  /*0190*/  @!P0 LDG.E.EL R11, desc[UR4][R6.64] ;  /* 0x00000004060b8981 */ /* 0x000522000c2e1900 */
[C---:B-1----:R-:W-:Y:S01]  /*01a0*/  IMAD.WIDE R4, R0.reuse, 0x4, R4 ;  /* 0x0000000400047825 */ /* 0x042fe200078e0204 */
[----:B--2---:R-:W1:Y:S04]  /*01b0*/  LDC.64 R6, c[0x0][0x230] ;  /* 0x00008c00ff067b82 */ /* 0x004e680000000a00 */
[----:B------:R-:W4:Y:S01]  /*01c0*/  @!P0 LDG.E R10, desc[UR4][R4.64] ;  /* 0x00000004040a8981 */ /* 0x000f22000c1e1900 */
[----:B------:R-:W-:Y:S01]  /*01d0*/  HFMA2.MMA R9, -RZ, RZ, 1.625, 0 ;  /* 0x3e800000ff097435 */ /* 0x000fe200000001ff */
[----:B-1----:R-:W-:-:S04]  /*01e0*/  IMAD.WIDE R6, R0, 0x4, R6 ;  /* 0x0000000400067825 */ /* 0x002fc800078e0206 */
[----:B---3--:R-:W-:-:S04]  /*01f0*/  FADD R13, R13, R12 ;  /* 0x0000000c0d0d7221 */ /* 0x008fc80000000000 */
[----:B------:R-:W-:-:S04]  /*0200*/  FADD R12, RZ, -R13 ;  /* 0x8000000dff0c7221 */ /* 0x000fc80000000000 */
[----:B------:R-:W-:-:S05]  /*0210*/  FMUL R12, R12, 1.4426950216293334961 ;  /* 0x3fb8aa3b0c0c7820 */ /* 0x000fca0000400000 */
[----:B------:R-:W-:-:S13]  /*0220*/  FSETP.GEU.AND P1, PT, R12, -126, PT ;  /* 0xc2fc00000c00780b */ /* 0x000fda0003f2e000 */
[----:B------:R-:W-:-:S04]  /*0230*/  @!P1 FMUL R12, R12, 0.5 ;  /* 0x3f0000000c0c9820 */ /* 0x000fc80000400000 */
[----:B------:R-:W1:Y:S02]  /*0240*/  MUFU.EX2 R8, R12 ;  /* 0x0000000c00087308 */ /* 0x000e640000000800 */
[----:B-1----:R-:W-:-:S04]  /*0250*/  @!P1 FMUL R8, R8, R8 ;  /* 0x0000000808089220 */ /* 0x002fc80000400000 */
[----:B------:R-:W-:-:S05]  /*0260*/  FADD R8, R8, 1 ;  /* 0x3f80000008087421 */ /* 0x000fca0000000000 */
[----:B------:R-:W-:-:S13]  /*0270*/  FSETP.GT.AND P1, PT, R8, 8.50705917302346158658e+37, PT ;  /* 0x7e8000000800780b */ /* 0x000fda0003f24000 */
[----:B------:R-:W-:-:S06]  /*0280*/  @P1 FMUL R8, R8, 0.25 ;  /* 0x3e80000008081820 */ /* 0x000fcc0000400000 */
[----:B------:R-:W1:Y:S01]  /*0290*/  MUFU.RCP R8, R8 ;  /* 0x0000000800087308 */ /* 0x000e620000001000 */
[----:B------:R-:W-:Y:S01]  /*02a0*/  FSEL R9, R9, 1, P1 ;  /* 0x3f80000009097808 */ /* 0x000fe20000800000 */
[----:B----4-:R-:W-:-:S05]  /*02b0*/  FADD R10, R11, R10 ;  /* 0x0000000a0b0a7221 */ /* 0x010fca0000000000 */
[----:B------:R2:W-:Y:S04]  /*02c0*/  @!P0 STG.E desc[UR4][R4.64], R10 ;  /* 0x0000000a04008986 */ /* 0x0005e8000c101904 */
[----:B------:R2:W-:Y:S01]  /*02d0*/  @!P0 STG.E desc[UR4][R2.64], R13 ;  /* 0x0000000d02008986 */ /* 0x0005e2000c101904 */
[----:B-1----:R-:W-:-:S04]  /*02e0*/  FMUL R9, R8, R9 ;  /* 0x0000000908097220 */ /* 0x002fc80000400000 */
[----:B------:R-:W-:Y:S01]  /*02f0*/  FMUL R9, R10, R9 ;  /* 0x000000090a097220 */ /* 0x000fe20000400000 */
[----:B------:R-:W-:Y:S06]  /*0300*/  @P0 EXIT ;  /* 0x000000000000094d */ /* 0x000fec0003800000 */
[----:B------:R-:W-:-:S05]  /*0310*/  FMUL R9, R9, 1.7999999523162841797 ;  /* 0x3fe6666609097820 */ /* 0x000fca0000400000 */
[----:B------:R-:W-:Y:S01]  /*0320*/  STG.E desc[UR4][R6.64], R9 ;  /* 0x0000000906007986 */ /* 0x000fe2000c101904 */
[----:B------:R-:W-:Y:S05]  /*0330*/  EXIT ;  /* 0x000000000000794d */ /* 0x000fea0003800000 */
.L_x_0:
[----:B------:R-:W-:-:S00]  /*0340*/  BRA `(.L_x_0) ;  /* 0xfffffffc00fc7947 */ /* 0x000fc0000383ffff */
[----:B------:R-:W-:-:S00]  /*0350*/  NOP ;  /* 0x0000000000007918 */ /* 0x000fc00000000000 */
        /* <DEDUP_REMOVED lines=10> */
.L_x_1:


//--------------------- .nv.constant0.triton_poi_fused_convolution_mul_sigmoid_5 --------------------------
	.section	.nv.constant0.triton_poi_fused_convolution_mul_sigmoid_5,"a",@progbits
	.sectionflags	@""
	.align	4
.nv.constant0.triton_poi_fused_convolution_mul_sigmoid_5:
	.zero		572
